	.headerflags	@"EF_CUDA_TEXMODE_UNIFIED EF_CUDA_64BIT_ADDRESS EF_CUDA_ACCELERATORS EF_CUDA_SM90 EF_CUDA_VIRTUAL_SM(EF_CUDA_SM90)"
	.elftype	@"ET_EXEC"


//--------------------- .nv.info                  --------------------------
	.section	.nv.info,"",@"SHT_CUDA_INFO"
	.align	4


	//----- nvinfo : EIATTR_REGCOUNT
	.align		4
        /*0000*/ 	.byte	0x04, 0x2f
        /*0002*/ 	.short	(.L_1 - .L_0)
	.align		4
.L_0:
        /*0004*/ 	.word	index@(triton_poi_fused_convolution_relu_threshold_backward_3)
        /*0008*/ 	.word	0x0000000c


	//----- nvinfo : EIATTR_MIN_STACK_SIZE
	.align		4
.L_1:
        /*000c*/ 	.byte	0x04, 0x12
        /*000e*/ 	.short	(.L_3 - .L_2)
	.align		4
.L_2:
        /*0010*/ 	.word	index@(triton_poi_fused_convolution_relu_threshold_backward_3)
        /*0014*/ 	.word	0x00000000


	//----- nvinfo : EIATTR_FRAME_SIZE
	.align		4
.L_3:
        /*0018*/ 	.byte	0x04, 0x11
        /*001a*/ 	.short	(.L_5 - .L_4)
	.align		4
.L_4:
        /*001c*/ 	.word	index@(triton_poi_fused_convolution_relu_threshold_backward_3)
        /*0020*/ 	.word	0x00000000


	//----- nvinfo : EIATTR_MIN_STACK_SIZE
	.align		4
.L_5:
        /*0024*/ 	.byte	0x04, 0x12
        /*0026*/ 	.short	(.L_7 - .L_6)
	.align		4
.L_6:
        /*0028*/ 	.word	index@(triton_poi_fused_convolution_relu_threshold_backward_3)
        /*002c*/ 	.word	0x00000000
.L_7:


//--------------------- .nv.info.triton_poi_fused_convolution_relu_threshold_backward_3 --------------------------
	.section	.nv.info.triton_poi_fused_convolution_relu_threshold_backward_3,"",@"SHT_CUDA_INFO"
	.sectionflags	@""
	.align	4


	//----- nvinfo : EIATTR_CUDA_API_VERSION
	.align		4
        /*0000*/ 	.byte	0x04, 0x37
        /*0002*/ 	.short	(.L_9 - .L_8)
.L_8:
        /*0004*/ 	.word	0x0000007c


	//----- nvinfo : EIATTR_KPARAM_INFO
	.align		4
.L_9:
        /*0008*/ 	.byte	0x04, 0x17
        /*000a*/ 	.short	(.L_11 - .L_10)
.L_10:
        /*000c*/ 	.word	0x00000000
        /*0010*/ 	.short	0x0003
        /*0012*/ 	.short	0x0018
        /*0014*/ 	.byte	0x00, 0xf0, 0x11, 0x00


	//----- nvinfo : EIATTR_KPARAM_INFO
	.align		4
.L_11:
        /*0018*/ 	.byte	0x04, 0x17
        /*001a*/ 	.short	(.L_13 - .L_12)
.L_12:
        /*001c*/ 	.word	0x00000000
        /*0020*/ 	.short	0x0002
        /*0022*/ 	.short	0x0010
        /*0024*/ 	.byte	0x00, 0xf4, 0x21, 0x00


	//----- nvinfo : EIATTR_KPARAM_INFO
	.align		4
.L_13:
        /*0028*/ 	.byte	0x04, 0x17
        /*002a*/ 	.short	(.L_15 - .L_14)
.L_14:
        /*002c*/ 	.word	0x00000000
        /*0030*/ 	.short	0x0001
        /*0032*/ 	.short	0x0008
        /*0034*/ 	.byte	0x00, 0xf4, 0x21, 0x00


	//----- nvinfo : EIATTR_KPARAM_INFO
	.align		4
.L_15:
        /*0038*/ 	.byte	0x04, 0x17
        /*003a*/ 	.short	(.L_17 - .L_16)
.L_16:
        /*003c*/ 	.word	0x00000000
        /*0040*/ 	.short	0x0000
        /*0042*/ 	.short	0x0000
        /*0044*/ 	.byte	0x00, 0xf4, 0x21, 0x00


	//----- nvinfo : EIATTR_SPARSE_MMA_MASK
	.align		4
.L_17:
        /*0048*/ 	.byte	0x03, 0x50
        /*004a*/ 	.short	0x0000


	//----- nvinfo : EIATTR_MAXREG_COUNT
	.align		4
        /*004c*/ 	.byte	0x03, 0x1b
        /*004e*/ 	.short	0x00ff


	//----- nvinfo : EIATTR_EXIT_INSTR_OFFSETS
	.align		4
        /*0050*/ 	.byte	0x04, 0x1c
        /*0052*/ 	.short	(.L_19 - .L_18)


	//   ....[0]....
.L_18:
        /*0054*/ 	.word	0x000001e0


	//   ....[1]....
        /*0058*/ 	.word	0x00000200


	//----- nvinfo : EIATTR_REQNTID
	.align		4
.L_19:
        /*005c*/ 	.byte	0x04, 0x10
        /*005e*/ 	.short	(.L_21 - .L_20)
.L_20:
        /*0060*/ 	.word	0x00000080
        /*0064*/ 	.word	0x00000001
        /*0068*/ 	.word	0x00000001


	//----- nvinfo : EIATTR_CBANK_PARAM_SIZE
	.align		4
.L_21:
        /*006c*/ 	.byte	0x03, 0x19
        /*006e*/ 	.short	0x001c


	//----- nvinfo : EIATTR_PARAM_CBANK
	.align		4
        /*0070*/ 	.byte	0x04, 0x0a
        /*0072*/ 	.short	(.L_23 - .L_22)
	.align		4
.L_22:
        /*0074*/ 	.word	index@(.nv.constant0.triton_poi_fused_convolution_relu_threshold_backward_3)
        /*0078*/ 	.short	0x0210
        /*007a*/ 	.short	0x001c


	//----- nvinfo : EIATTR_SW_WAR
	.align		4
.L_23:
        /*007c*/ 	.byte	0x04, 0x36
        /*007e*/ 	.short	(.L_25 - .L_24)
.L_24:
        /*0080*/ 	.word	0x00000008
.L_25:


//--------------------- .nv.callgraph             --------------------------
	.section	.nv.callgraph,"",@"SHT_CUDA_CALLGRAPH"
	.align	4
	.sectionentsize	8
	.align		4
        /*0000*/ 	.word	0x00000000
	.align		4
        /*0004*/ 	.word	0xffffffff
	.align		4
        /*0008*/ 	.word	0x00000000
	.align		4
        /*000c*/ 	.word	0xfffffffe
	.align		4
        /*0010*/ 	.word	0x00000000
	.align		4
        /*0014*/ 	.word	0xfffffffd
	.align		4
        /*0018*/ 	.word	0x00000000
	.align		4
        /*001c*/ 	.word	0xfffffffc


//--------------------- .text.triton_poi_fused_convolution_relu_threshold_backward_3 --------------------------
	.section	.text.triton_poi_fused_convolution_relu_threshold_backward_3,"ax",@progbits
	.align	128
        .global         triton_poi_fused_convolution_relu_threshold_backward_3
        .type           triton_poi_fused_convolution_relu_threshold_backward_3,@function
        .size           triton_poi_fused_convolution_relu_threshold_backward_3,(.L_x_1 - triton_poi_fused_convolution_relu_threshold_backward_3)
        .other          triton_poi_fused_convolution_relu_threshold_backward_3,@"STO_CUDA_ENTRY STV_DEFAULT"
triton_poi_fused_convolution_relu_threshold_backward_3:
.text.triton_poi_fused_convolution_relu_threshold_backward_3:
[----:B------:R-:W0:Y:S02]  /*0000*/  LDC R1, c[0x0][0x28] ;  /* 0x00000a00ff017b82 */ /* 0x000e240000000800 */
[----:B------:R-:W1:Y:S01]  /*0010*/  S2R R0, SR_TID.X ;  /* 0x0000000000007919 */ /* 0x000e620000002100 */
[----:B------:R-:W2:Y:S01]  /*0020*/  LDC.64 R4, c[0x0][0x218] ;  /* 0x00008600ff047b82 */ /* 0x000ea20000000a00 */
[----:B------:R-:W-:Y:S01]  /*0030*/  ULDC.64 UR4, c[0x0][0x208] ;  /* 0x0000820000047ab9 */ /* 0x000fe20000000a00 */
[----:B------:R-:W-:Y:S01]  /*0040*/  ULDC.64 UR6, c[0x0][0x220] ;  /* 0x0000880000067ab9 */ /* 0x000fe20000000a00 */
[----:B------:R-:W3:Y:S01]  /*0050*/  S2R R7, SR_CTAID.X ;  /* 0x0000000000077919 */ /* 0x000ee20000002500 */
[----:B-1----:R-:W-:Y:S02]  /*0060*/  LOP3.LUT R0, R0, 0x7f, RZ, 0xc0, !PT ;  /* 0x0000007f00007812 */ /* 0x002fe400078ec0ff */
[----:B---3--:R-:W-:-:S03]  /*0070*/  SHF.R.S32.HI R2, RZ, 0x18, R7 ;  /* 0x00000018ff027819 */ /* 0x008fc60000011407 */
[----:B------:R-:W-:Y:S01]  /*0080*/  IMAD R7, R7, 0x80, R0 ;  /* 0x0000008007077824 */ /* 0x000fe200078e0200 */
[----:B------:R-:W-:Y:S02]  /*0090*/  SGXT R0, R2, 0x1 ;  /* 0x000000010200781a */ /* 0x000fe40000000200 */
[----:B------:R-:W1:Y:S02]  /*00a0*/  LDC.64 R2, c[0x0][0x210] ;  /* 0x00008400ff027b82 */ /* 0x000e640000000a00 */
[----:B------:R-:W-:Y:S02]  /*00b0*/  ISETP.GE.AND P0, PT, R7, 0x100, PT ;  /* 0x000001000700780c */ /* 0x000fe40003f06270 */
[----:B------:R-:W-:-:S04]  /*00c0*/  LEA.HI R0, R0, R7, RZ, 0x4 ;  /* 0x0000000700007211 */ /* 0x000fc800078f20ff */
[----:B------:R-:W-:-:S04]  /*00d0*/  SHF.R.S32.HI R0, RZ, 0x4, R0 ;  /* 0x00000004ff007819 */ /* 0x000fc80000011400 */
[----:B------:R-:W-:-:S04]  /*00e0*/  LEA.HI R6, R0, R0, RZ, 0x2 ;  /* 0x0000000000067211 */ /* 0x000fc800078f10ff */
[----:B------:R-:W-:-:S05]  /*00f0*/  LOP3.LUT R9, R6, 0xfffffffc, RZ, 0xc0, !PT ;  /* 0xfffffffc06097812 */ /* 0x000fca00078ec0ff */
[----:B------:R-:W-:Y:S02]  /*0100*/  IMAD.IADD R9, R0, 0x1, -R9 ;  /* 0x0000000100097824 */ /* 0x000fe400078e0a09 */
[----:B------:R-:W-:Y:S02]  /*0110*/  IMAD.MOV.U32 R0, RZ, RZ, RZ ;  /* 0x000000ffff007224 */ /* 0x000fe400078e00ff */
[----:B--2---:R-:W-:-:S04]  /*0120*/  IMAD.WIDE R4, R9, 0x4, R4 ;  /* 0x0000000409047825 */ /* 0x004fc800078e0204 */
[----:B------:R-:W-:Y:S02]  /*0130*/  IMAD.MOV.U32 R9, RZ, RZ, RZ ;  /* 0x000000ffff097224 */ /* 0x000fe400078e00ff */
[----:B-1----:R-:W-:-:S04]  /*0140*/  IMAD.WIDE R2, R7, 0x4, R2 ;  /* 0x0000000407027825 */ /* 0x002fc800078e0202 */
[----:B------:R-:W2:Y:S04]  /*0150*/  @!P0 LDG.E.EL R9, desc[UR4][R4.64] ;  /* 0x0000000404098981 */ /* 0x000ea8000c2e1900 */
[----:B------:R-:W2:Y:S02]  /*0160*/  @!P0 LDG.E R0, desc[UR4][R2.64] ;  /* 0x0000000402008981 */ /* 0x000ea4000c1e1900 */
[----:B--2---:R-:W-:Y:S01]  /*0170*/  FADD R6, R9, R0 ;  /* 0x0000000009067221 */ /* 0x004fe20000000000 */
[----:B------:R-:W-:-:S04]  /*0180*/  FSETP.GEU.AND P1, PT, R0, -R9, PT ;  /* 0x800000090000720b */ /* 0x000fc80003f2e000 */
[----:B------:R-:W-:Y:S02]  /*0190*/  FSEL R0, R6, RZ, P1 ;  /* 0x000000ff06007208 */ /* 0x000fe40000800000 */
[----:B------:R-:W-:Y:S02]  /*01a0*/  IADD3 R6, P2, R7, UR6, RZ ;  /* 0x0000000607067c10 */ /* 0x000fe4000ff5e0ff */
[----:B------:R-:W-:Y:S02]  /*01b0*/  FSETP.GTU.AND P1, PT, R0, RZ, PT ;  /* 0x000000ff0000720b */ /* 0x000fe40003f2c000 */
[----:B------:R-:W-:Y:S02]  /*01c0*/  LEA.HI.X.SX32 R7, R7, UR7, 0x1, P2 ;  /* 0x0000000707077c11 */ /* 0x000fe400090f0eff */
[----:B------:R-:W-:Y:S01]  /*01d0*/  SEL R9, RZ, 0x1, P1 ;  /* 0x00000001ff097807 */ /* 0x000fe20000800000 */
[----:B------:R-:W-:Y:S08]  /*01e0*/  @P0 EXIT ;  /* 0x000000000000094d */ /* 0x000ff00003800000 */
[----:B------:R-:W-:Y:S01]  /*01f0*/  STG.E.U8 desc[UR4][R6.64], R9 ;  /* 0x0000000906007986 */ /* 0x000fe2000c101104 */
[----:B------:R-:W-:Y:S05]  /*0200*/  EXIT ;  /* 0x000000000000794d */ /* 0x000fea0003800000 */
.L_x_0:
[----:B------:R-:W-:-:S00]  /*0210*/  BRA `(.L_x_0) ;  /* 0xfffffffc00fc7947 */ /* 0x000fc0000383ffff */
[----:B------:R-:W-:-:S00]  /*0220*/  NOP ;  /* 0x0000000000007918 */ /* 0x000fc00000000000 */
        /* <DEDUP_REMOVED lines=13> */
.L_x_1:


//--------------------- .nv.constant0.triton_poi_fused_convolution_relu_threshold_backward_3 --------------------------
	.section	.nv.constant0.triton_poi_fused_convolution_relu_threshold_backward_3,"a",@progbits
	.sectionflags	@""
	.align	4
.nv.constant0.triton_poi_fused_convolution_relu_threshold_backward_3:
	.zero		556
